//
// Generated by NVIDIA NVVM Compiler
//
// Compiler Build ID: CL-36424714
// Cuda compilation tools, release 13.0, V13.0.88
// Based on NVVM 20.0.0
//

.version 9.0
.target sm_100
.address_size 64

	// .globl	_Z9initArrayPii

.visible .entry _Z9initArrayPii(
	.param .u64 .ptr .align 1 _Z9initArrayPii_param_0,
	.param .u32 _Z9initArrayPii_param_1
)
{
	.reg .pred 	%p<2>;
	.reg .b32 	%r<7>;
	.reg .b64 	%rd<5>;

	ld.param.u64 	%rd1, [_Z9initArrayPii_param_0];
	ld.param.u32 	%r2, [_Z9initArrayPii_param_1];
	mov.u32 	%r3, %ctaid.x;
	mov.u32 	%r4, %ntid.x;
	mov.u32 	%r5, %tid.x;
	mad.lo.s32 	%r1, %r3, %r4, %r5;
	setp.ge.s32 	%p1, %r1, %r2;
	@%p1 bra 	$L__BB0_2;
	cvta.to.global.u64 	%rd2, %rd1;
	add.s32 	%r6, %r1, 1;
	mul.wide.s32 	%rd3, %r1, 4;
	add.s64 	%rd4, %rd2, %rd3;
	st.global.u32 	[%rd4], %r6;
$L__BB0_2:
	ret;

}
	// .globl	_Z9reduceSumPiPxi
.visible .entry _Z9reduceSumPiPxi(
	.param .u64 .ptr .align 1 _Z9reduceSumPiPxi_param_0,
	.param .u64 .ptr .align 1 _Z9reduceSumPiPxi_param_1,
	.param .u32 _Z9reduceSumPiPxi_param_2
)
{
	.reg .pred 	%p<2>;
	.reg .b32 	%r<6>;
	.reg .b64 	%rd<9>;

	ld.param.u64 	%rd1, [_Z9reduceSumPiPxi_param_0];
	ld.param.u64 	%rd2, [_Z9reduceSumPiPxi_param_1];
	ld.param.u32 	%r2, [_Z9reduceSumPiPxi_param_2];
	mov.u32 	%r3, %ctaid.x;
	mov.u32 	%r4, %ntid.x;
	mov.u32 	%r5, %tid.x;
	mad.lo.s32 	%r1, %r3, %r4, %r5;
	setp.ge.s32 	%p1, %r1, %r2;
	@%p1 bra 	$L__BB1_2;
	cvta.to.global.u64 	%rd3, %rd1;
	cvta.to.global.u64 	%rd4, %rd2;
	mul.wide.s32 	%rd5, %r1, 4;
	add.s64 	%rd6, %rd3, %rd5;
	ld.global.s32 	%rd7, [%rd6];
	atom.global.add.u64 	%rd8, [%rd4], %rd7;
$L__BB1_2:
	ret;

}


// ===== COMPILED SASS (sm_100) =====

	.target	sm_100

	.elftype	@"ET_EXEC"


//--------------------- .note.nv.tkinfo           --------------------------
	.section	.note.nv.tkinfo,"",@"SHT_NOTE"
	.sectionflags	@"SHF_NOTE_NV_TKINFO"
	.tkinfo
        /*0018*/ 	.word	0x00000002
        /*0030*/ 	.string	""
        /*0030*/ 	.string	"ptxas"
        /*0030*/ 	.string	"Cuda compilation tools, release 13.0, V13.0.88"
        /*0030*/ 	.string	"Build cuda_13.0.r13.0/compiler.36424714_0"
        /*0030*/ 	.string	"-arch sm_100 -m 64 "



//--------------------- .note.nv.cuinfo           --------------------------
	.section	.note.nv.cuinfo,"",@"SHT_NOTE"
	.sectionflags	@"SHF_NOTE_NV_CUINFO"
        /*0018*/ 	.short	0x0002
        /*001a*/ 	.short	0x0064
        /*001c*/ 	.short	0x0082
	.zero		2


//--------------------- .nv.info                  --------------------------
	.section	.nv.info,"",@"SHT_CUDA_INFO"
	.align	4


	//----- nvinfo : EIATTR_REGCOUNT
	.align		4
        /*0000*/ 	.byte	0x04, 0x2f
        /*0002*/ 	.short	(.L_1 - .L_0)
	.align		4
.L_0:
        /*0004*/ 	.word	index@(_Z9initArrayPii)
        /*0008*/ 	.word	0x0000000a


	//----- nvinfo : EIATTR_FRAME_SIZE
	.align		4
.L_1:
        /*000c*/ 	.byte	0x04, 0x11
        /*000e*/ 	.short	(.L_3 - .L_2)
	.align		4
.L_2:
        /*0010*/ 	.word	index@(_Z9initArrayPii)
        /*0014*/ 	.word	0x00000000


	//----- nvinfo : EIATTR_REGCOUNT
	.align		4
.L_3:
        /*0018*/ 	.byte	0x04, 0x2f
        /*001a*/ 	.short	(.L_5 - .L_4)
	.align		4
.L_4:
        /*001c*/ 	.word	index@(_Z9reduceSumPiPxi)
        /*0020*/ 	.word	0x0000000a


	//----- nvinfo : EIATTR_FRAME_SIZE
	.align		4
.L_5:
        /*0024*/ 	.byte	0x04, 0x11
        /*0026*/ 	.short	(.L_7 - .L_6)
	.align		4
.L_6:
        /*0028*/ 	.word	index@(_Z9reduceSumPiPxi)
        /*002c*/ 	.word	0x00000000


	//----- nvinfo : EIATTR_MIN_STACK_SIZE
	.align		4
.L_7:
        /*0030*/ 	.byte	0x04, 0x12
        /*0032*/ 	.short	(.L_9 - .L_8)
	.align		4
.L_8:
        /*0034*/ 	.word	index@(_Z9reduceSumPiPxi)
        /*0038*/ 	.word	0x00000000


	//----- nvinfo : EIATTR_MIN_STACK_SIZE
	.align		4
.L_9:
        /*003c*/ 	.byte	0x04, 0x12
        /*003e*/ 	.short	(.L_11 - .L_10)
	.align		4
.L_10:
        /*0040*/ 	.word	index@(_Z9initArrayPii)
        /*0044*/ 	.word	0x00000000
.L_11:


//--------------------- .nv.compat                --------------------------
	.section	.nv.compat,"",@"SHT_CUDA_COMPAT_INFO"
	.align	4
        /*0000*/ 	.byte	0x02, 0x09, 0x00, 0x00, 0x02, 0x02, 0x01, 0x00, 0x02, 0x05, 0x05, 0x00, 0x03, 0x07, 0x01, 0x01
        /*0010*/ 	.byte	0x02, 0x03, 0x00, 0x00, 0x02, 0x06, 0x01, 0x00, 0x04, 0x0b, 0x08, 0x00, 0x09, 0x00, 0x00, 0x00
        /*0020*/ 	.byte	0x00, 0x00, 0x00, 0x00


//--------------------- .nv.info._Z9reduceSumPiPxi --------------------------
	.section	.nv.info._Z9reduceSumPiPxi,"",@"SHT_CUDA_INFO"
	.sectionflags	@""
	.align	4


	//----- nvinfo : EIATTR_CUDA_API_VERSION
	.align		4
        /*0000*/ 	.byte	0x04, 0x37
        /*0002*/ 	.short	(.L_13 - .L_12)
.L_12:
        /*0004*/ 	.word	0x00000082


	//----- nvinfo : EIATTR_KPARAM_INFO
	.align		4
.L_13:
        /*0008*/ 	.byte	0x04, 0x17
        /*000a*/ 	.short	(.L_15 - .L_14)
.L_14:
        /*000c*/ 	.word	0x00000000
        /*0010*/ 	.short	0x0002
        /*0012*/ 	.short	0x0010
        /*0014*/ 	.byte	0x00, 0xf0, 0x11, 0x00


	//----- nvinfo : EIATTR_KPARAM_INFO
	.align		4
.L_15:
        /*0018*/ 	.byte	0x04, 0x17
        /*001a*/ 	.short	(.L_17 - .L_16)
.L_16:
        /*001c*/ 	.word	0x00000000
        /*0020*/ 	.short	0x0001
        /*0022*/ 	.short	0x0008
        /*0024*/ 	.byte	0x00, 0xf5, 0x21, 0x00


	//----- nvinfo : EIATTR_KPARAM_INFO
	.align		4
.L_17:
        /*0028*/ 	.byte	0x04, 0x17
        /*002a*/ 	.short	(.L_19 - .L_18)
.L_18:
        /*002c*/ 	.word	0x00000000
        /*0030*/ 	.short	0x0000
        /*0032*/ 	.short	0x0000
        /*0034*/ 	.byte	0x00, 0xf5, 0x21, 0x00


	//----- nvinfo : EIATTR_SPARSE_MMA_MASK
	.align		4
.L_19:
        /*0038*/ 	.byte	0x03, 0x50
        /*003a*/ 	.short	0x0000


	//----- nvinfo : EIATTR_MAXREG_COUNT
	.align		4
        /*003c*/ 	.byte	0x03, 0x1b
        /*003e*/ 	.short	0x00ff


	//----- nvinfo : EIATTR_MERCURY_ISA_VERSION
	.align		4
        /*0040*/ 	.byte	0x03, 0x5f
        /*0042*/ 	.short	0x0101


	//----- nvinfo : EIATTR_VRC_CTA_INIT_COUNT
	.align		4
        /*0044*/ 	.byte	0x02, 0x4a
	.zero		1
	.zero		1


	//----- nvinfo : EIATTR_EXIT_INSTR_OFFSETS
	.align		4
        /*0048*/ 	.byte	0x04, 0x1c
        /*004a*/ 	.short	(.L_21 - .L_20)


	//   ....[0]....
.L_20:
        /*004c*/ 	.word	0x00000070


	//   ....[1]....
        /*0050*/ 	.word	0x000000f0


	//----- nvinfo : EIATTR_CBANK_PARAM_SIZE
	.align		4
.L_21:
        /*0054*/ 	.byte	0x03, 0x19
        /*0056*/ 	.short	0x0014


	//----- nvinfo : EIATTR_PARAM_CBANK
	.align		4
        /*0058*/ 	.byte	0x04, 0x0a
        /*005a*/ 	.short	(.L_23 - .L_22)
	.align		4
.L_22:
        /*005c*/ 	.word	index@(.nv.constant0._Z9reduceSumPiPxi)
        /*0060*/ 	.short	0x0380
        /*0062*/ 	.short	0x0014


	//----- nvinfo : EIATTR_SW_WAR
	.align		4
.L_23:
        /*0064*/ 	.byte	0x04, 0x36
        /*0066*/ 	.short	(.L_25 - .L_24)
.L_24:
        /*0068*/ 	.word	0x00000008
.L_25:


//--------------------- .nv.info._Z9initArrayPii  --------------------------
	.section	.nv.info._Z9initArrayPii,"",@"SHT_CUDA_INFO"
	.sectionflags	@""
	.align	4


	//----- nvinfo : EIATTR_CUDA_API_VERSION
	.align		4
        /*0000*/ 	.byte	0x04, 0x37
        /*0002*/ 	.short	(.L_27 - .L_26)
.L_26:
        /*0004*/ 	.word	0x00000082


	//----- nvinfo : EIATTR_KPARAM_INFO
	.align		4
.L_27:
        /*0008*/ 	.byte	0x04, 0x17
        /*000a*/ 	.short	(.L_29 - .L_28)
.L_28:
        /*000c*/ 	.word	0x00000000
        /*0010*/ 	.short	0x0001
        /*0012*/ 	.short	0x0008
        /*0014*/ 	.byte	0x00, 0xf0, 0x11, 0x00


	//----- nvinfo : EIATTR_KPARAM_INFO
	.align		4
.L_29:
        /*0018*/ 	.byte	0x04, 0x17
        /*001a*/ 	.short	(.L_31 - .L_30)
.L_30:
        /*001c*/ 	.word	0x00000000
        /*0020*/ 	.short	0x0000
        /*0022*/ 	.short	0x0000
        /*0024*/ 	.byte	0x00, 0xf5, 0x21, 0x00


	//----- nvinfo : EIATTR_SPARSE_MMA_MASK
	.align		4
.L_31:
        /*0028*/ 	.byte	0x03, 0x50
        /*002a*/ 	.short	0x0000


	//----- nvinfo : EIATTR_MAXREG_COUNT
	.align		4
        /*002c*/ 	.byte	0x03, 0x1b
        /*002e*/ 	.short	0x00ff


	//----- nvinfo : EIATTR_MERCURY_ISA_VERSION
	.align		4
        /*0030*/ 	.byte	0x03, 0x5f
        /*0032*/ 	.short	0x0101


	//----- nvinfo : EIATTR_VRC_CTA_INIT_COUNT
	.align		4
        /*0034*/ 	.byte	0x02, 0x4a
	.zero		1
	.zero		1


	//----- nvinfo : EIATTR_EXIT_INSTR_OFFSETS
	.align		4
        /*0038*/ 	.byte	0x04, 0x1c
        /*003a*/ 	.short	(.L_33 - .L_32)


	//   ....[0]....
.L_32:
        /*003c*/ 	.word	0x00000070


	//   ....[1]....
        /*0040*/ 	.word	0x000000d0


	//----- nvinfo : EIATTR_CBANK_PARAM_SIZE
	.align		4
.L_33:
        /*0044*/ 	.byte	0x03, 0x19
        /*0046*/ 	.short	0x000c


	//----- nvinfo : EIATTR_PARAM_CBANK
	.align		4
        /*0048*/ 	.byte	0x04, 0x0a
        /*004a*/ 	.short	(.L_35 - .L_34)
	.align		4
.L_34:
        /*004c*/ 	.word	index@(.nv.constant0._Z9initArrayPii)
        /*0050*/ 	.short	0x0380
        /*0052*/ 	.short	0x000c


	//----- nvinfo : EIATTR_SW_WAR
	.align		4
.L_35:
        /*0054*/ 	.byte	0x04, 0x36
        /*0056*/ 	.short	(.L_37 - .L_36)
.L_36:
        /*0058*/ 	.word	0x00000008
.L_37:


//--------------------- .nv.callgraph             --------------------------
	.section	.nv.callgraph,"",@"SHT_CUDA_CALLGRAPH"
	.align	4
	.sectionentsize	8
	.align		4
        /*0000*/ 	.word	0x00000000
	.align		4
        /*0004*/ 	.word	0xffffffff
	.align		4
        /*0008*/ 	.word	0x00000000
	.align		4
        /*000c*/ 	.word	0xfffffffe
	.align		4
        /*0010*/ 	.word	0x00000000
	.align		4
        /*0014*/ 	.word	0xfffffffd
	.align		4
        /*0018*/ 	.word	0x00000000
	.align		4
        /*001c*/ 	.word	0xfffffffc


//--------------------- .text._Z9reduceSumPiPxi   --------------------------
	.section	.text._Z9reduceSumPiPxi,"ax",@progbits
	.align	128
        .global         _Z9reduceSumPiPxi
        .type           _Z9reduceSumPiPxi,@function
        .size           _Z9reduceSumPiPxi,(.L_x_2 - _Z9reduceSumPiPxi)
        .other          _Z9reduceSumPiPxi,@"STO_CUDA_ENTRY STV_DEFAULT"
_Z9reduceSumPiPxi:
.text._Z9reduceSumPiPxi:
[----:B------:R-:W-:Y:S01]  /*0000*/  LDC R1, c[0x0][0x37c] ;  /* 0x0000df00ff017b82 */ /* 0x000fe20000000800 */
[----:B------:R-:W0:Y:S07]  /*0010*/  S2R R0, SR_TID.X ;  /* 0x0000000000007919 */ /* 0x000e2e0000002100 */
[----:B------:R-:W0:Y:S01]  /*0020*/  S2UR UR4, SR_CTAID.X ;  /* 0x00000000000479c3 */ /* 0x000e220000002500 */
[----:B------:R-:W1:Y:S07]  /*0030*/  LDCU UR5, c[0x0][0x390] ;  /* 0x00007200ff0577ac */ /* 0x000e6e0008000800 */
[----:B------:R-:W0:Y:S02]  /*0040*/  LDC R5, c[0x0][0x360] ;  /* 0x0000d800ff057b82 */ /* 0x000e240000000800 */
[----:B0-----:R-:W-:-:S05]  /*0050*/  IMAD R5, R5, UR4, R0 ;  /* 0x0000000405057c24 */ /* 0x001fca000f8e0200 */
[----:B-1----:R-:W-:-:S13]  /*0060*/  ISETP.GE.AND P0, PT, R5, UR5, PT ;  /* 0x0000000505007c0c */ /* 0x002fda000bf06270 */
[----:B------:R-:W-:Y:S05]  /*0070*/  @P0 EXIT ;  /* 0x000000000000094d */ /* 0x000fea0003800000 */
[----:B------:R-:W0:Y:S01]  /*0080*/  LDC.64 R2, c[0x0][0x380] ;  /* 0x0000e000ff027b82 */ /* 0x000e220000000a00 */
[----:B------:R-:W1:Y:S01]  /*0090*/  LDCU.64 UR4, c[0x0][0x358] ;  /* 0x00006b00ff0477ac */ /* 0x000e620008000a00 */
[----:B0-----:R-:W-:-:S05]  /*00a0*/  IMAD.WIDE R2, R5, 0x4, R2 ;  /* 0x0000000405027825 */ /* 0x001fca00078e0202 */
[----:B-1----:R-:W2:Y:S01]  /*00b0*/  LDG.E R4, desc[UR4][R2.64] ;  /* 0x0000000402047981 */ /* 0x002ea2000c1e1900 */
[----:B------:R-:W0:Y:S01]  /*00c0*/  LDC.64 R6, c[0x0][0x388] ;  /* 0x0000e200ff067b82 */ /* 0x000e220000000a00 */
[----:B--2---:R-:W-:-:S05]  /*00d0*/  SHF.R.S32.HI R5, RZ, 0x1f, R4 ;  /* 0x0000001fff057819 */ /* 0x004fca0000011404 */
[----:B0-----:R-:W-:Y:S01]  /*00e0*/  REDG.E.ADD.64.STRONG.GPU desc[UR4][R6.64], R4 ;  /* 0x000000040600798e */ /* 0x001fe2000c12e504 */
[----:B------:R-:W-:Y:S05]  /*00f0*/  EXIT ;  /* 0x000000000000794d */ /* 0x000fea0003800000 */
.L_x_0:
[----:B------:R-:W-:-:S00]  /*0100*/  BRA `(.L_x_0) ;  /* 0xfffffffc00fc7947 */ /* 0x000fc0000383ffff */
[----:B------:R-:W-:-:S00]  /*0110*/  NOP ;  /* 0x0000000000007918 */ /* 0x000fc00000000000 */
        /* <DEDUP_REMOVED lines=14> */
.L_x_2:


//--------------------- .text._Z9initArrayPii     --------------------------
	.section	.text._Z9initArrayPii,"ax",@progbits
	.align	128
        .global         _Z9initArrayPii
        .type           _Z9initArrayPii,@function
        .size           _Z9initArrayPii,(.L_x_3 - _Z9initArrayPii)
        .other          _Z9initArrayPii,@"STO_CUDA_ENTRY STV_DEFAULT"
_Z9initArrayPii:
.text._Z9initArrayPii:
        /* <DEDUP_REMOVED lines=10> */
[C---:B------:R-:W-:Y:S01]  /*00a0*/  IADD3 R7, PT, PT, R5.reuse, 0x1, RZ ;  /* 0x0000000105077810 */ /* 0x040fe20007ffe0ff */
[----:B0-----:R-:W-:-:S05]  /*00b0*/  IMAD.WIDE R2, R5, 0x4, R2 ;  /* 0x0000000405027825 */ /* 0x001fca00078e0202 */
[----:B-1----:R-:W-:Y:S01]  /*00c0*/  STG.E desc[UR4][R2.64], R7 ;  /* 0x0000000702007986 */ /* 0x002fe2000c101904 */
[----:B------:R-:W-:Y:S05]  /*00d0*/  EXIT ;  /* 0x000000000000794d */ /* 0x000fea0003800000 */
.L_x_1:
        /* <DEDUP_REMOVED lines=10> */
.L_x_3:


//--------------------- .nv.shared.reserved.0     --------------------------
	.section	.nv.shared.reserved.0,"aw",@nobits
	.weak		__nv_reservedSMEM_offset_0_alias
	.size		__nv_reservedSMEM_offset_0_alias, 0, 64
	.other		__nv_reservedSMEM_offset_0_alias,@"STO_CUDA_RESERVED_SHARED STV_DEFAULT"
__nv_reservedSMEM_offset_0_alias:
	.zero		0
	.zero		64


//--------------------- .nv.constant0._Z9reduceSumPiPxi --------------------------
	.section	.nv.constant0._Z9reduceSumPiPxi,"a",@progbits
	.sectionflags	@""
	.align	4
.nv.constant0._Z9reduceSumPiPxi:
	.zero		916


//--------------------- .nv.constant0._Z9initArrayPii --------------------------
	.section	.nv.constant0._Z9initArrayPii,"a",@progbits
	.sectionflags	@""
	.align	4
.nv.constant0._Z9initArrayPii:
	.zero		908


//--------------------- SYMBOLS --------------------------

	.type		.nv.reservedSmem.offset0,@object
	.size		.nv.reservedSmem.offset0,0x4
